//
// Generated by NVIDIA NVVM Compiler
//
// Compiler Build ID: CL-36424714
// Cuda compilation tools, release 13.0, V13.0.88
// Based on NVVM 20.0.0
//

.version 9.0
.target sm_100
.address_size 64

	// .globl	_Z4calcPfS_iS_

.visible .entry _Z4calcPfS_iS_(
	.param .u64 .ptr .align 1 _Z4calcPfS_iS__param_0,
	.param .u64 .ptr .align 1 _Z4calcPfS_iS__param_1,
	.param .u32 _Z4calcPfS_iS__param_2,
	.param .u64 .ptr .align 1 _Z4calcPfS_iS__param_3
)
{
	.reg .pred 	%p<55>;
	.reg .b32 	%r<162>;
	.reg .b32 	%f<65>;
	.reg .b64 	%rd<51>;

	ld.param.u64 	%rd6, [_Z4calcPfS_iS__param_0];
	ld.param.u64 	%rd7, [_Z4calcPfS_iS__param_1];
	ld.param.u32 	%r91, [_Z4calcPfS_iS__param_2];
	cvta.to.global.u64 	%rd1, %rd7;
	cvta.to.global.u64 	%rd2, %rd6;
	mov.u32 	%r1, %ntid.y;
	mov.u32 	%r2, %ntid.x;
	mov.u32 	%r3, %tid.y;
	mov.u32 	%r4, %tid.x;
	shr.u32 	%r92, %r91, 31;
	add.s32 	%r93, %r91, %r92;
	shr.s32 	%r7, %r93, 1;
	neg.s32 	%r5, %r7;
	sub.s32 	%r128, %r3, %r7;
	setp.lt.s32 	%p1, %r7, %r5;
	mov.f32 	%f64, 0f00000000;
	@%p1 bra 	$L__BB0_45;
	add.s32 	%r8, %r5, %r4;
	add.s32 	%r95, %r7, %r4;
	add.s32 	%r96, %r7, %r3;
	sub.s32 	%r97, %r96, %r128;
	add.s32 	%r9, %r97, 1;
	sub.s32 	%r98, %r95, %r8;
	add.s32 	%r99, %r98, 1;
	sub.s32 	%r10, %r7, %r5;
	and.b32  	%r11, %r99, 7;
	and.b32  	%r12, %r99, 3;
	and.b32  	%r13, %r99, -8;
	and.b32  	%r14, %r99, 1;
	neg.s32 	%r15, %r13;
	mov.b32 	%r127, 0;
	mov.u32 	%r161, %r127;
$L__BB0_2:
	setp.lt.u32 	%p2, %r10, 7;
	mul.lo.s32 	%r19, %r127, %r91;
	mul.lo.s32 	%r20, %r128, %r2;
	mov.b32 	%r152, 0;
	mov.u32 	%r153, %r8;
	@%p2 bra 	$L__BB0_22;
	add.s32 	%r130, %r8, 3;
	add.s32 	%r132, %r8, %r20;
	mov.u32 	%r131, %r19;
	mov.u32 	%r133, %r15;
$L__BB0_4:
	.pragma "nounroll";
	setp.ge.u32 	%p3, %r128, %r1;
	mul.wide.s32 	%rd8, %r131, 4;
	add.s64 	%rd9, %rd2, %rd8;
	add.s64 	%rd3, %rd9, 16;
	add.s32 	%r28, %r130, -3;
	setp.ge.u32 	%p4, %r28, %r2;
	or.pred  	%p5, %p3, %p4;
	@%p5 bra 	$L__BB0_6;
	ld.global.f32 	%f4, [%rd3+-16];
	mul.wide.u32 	%rd10, %r132, 4;
	add.s64 	%rd11, %rd1, %rd10;
	ld.global.f32 	%f5, [%rd11];
	cvt.rn.f32.s32 	%f6, %r161;
	fma.rn.f32 	%f7, %f4, %f5, %f6;
	cvt.rzi.s32.f32 	%r161, %f7;
$L__BB0_6:
	add.s32 	%r31, %r28, 1;
	setp.ge.u32 	%p7, %r31, %r2;
	or.pred  	%p8, %p3, %p7;
	@%p8 bra 	$L__BB0_8;
	ld.global.f32 	%f8, [%rd3+-12];
	add.s32 	%r102, %r132, 1;
	mul.wide.u32 	%rd12, %r102, 4;
	add.s64 	%rd13, %rd1, %rd12;
	ld.global.f32 	%f9, [%rd13];
	cvt.rn.f32.s32 	%f10, %r161;
	fma.rn.f32 	%f11, %f8, %f9, %f10;
	cvt.rzi.s32.f32 	%r161, %f11;
$L__BB0_8:
	add.s32 	%r103, %r31, 1;
	setp.ge.u32 	%p10, %r103, %r2;
	or.pred  	%p11, %p3, %p10;
	@%p11 bra 	$L__BB0_10;
	ld.global.f32 	%f12, [%rd3+-8];
	add.s32 	%r104, %r132, 2;
	mul.wide.u32 	%rd14, %r104, 4;
	add.s64 	%rd15, %rd1, %rd14;
	ld.global.f32 	%f13, [%rd15];
	cvt.rn.f32.s32 	%f14, %r161;
	fma.rn.f32 	%f15, %f12, %f13, %f14;
	cvt.rzi.s32.f32 	%r161, %f15;
$L__BB0_10:
	setp.ge.u32 	%p13, %r130, %r2;
	or.pred  	%p14, %p3, %p13;
	@%p14 bra 	$L__BB0_12;
	ld.global.f32 	%f16, [%rd3+-4];
	add.s32 	%r105, %r132, 3;
	mul.wide.u32 	%rd16, %r105, 4;
	add.s64 	%rd17, %rd1, %rd16;
	ld.global.f32 	%f17, [%rd17];
	cvt.rn.f32.s32 	%f18, %r161;
	fma.rn.f32 	%f19, %f16, %f17, %f18;
	cvt.rzi.s32.f32 	%r161, %f19;
$L__BB0_12:
	add.s32 	%r38, %r130, 1;
	setp.ge.u32 	%p16, %r38, %r2;
	or.pred  	%p17, %p3, %p16;
	@%p17 bra 	$L__BB0_14;
	ld.global.f32 	%f20, [%rd3];
	add.s32 	%r106, %r132, 4;
	mul.wide.u32 	%rd18, %r106, 4;
	add.s64 	%rd19, %rd1, %rd18;
	ld.global.f32 	%f21, [%rd19];
	cvt.rn.f32.s32 	%f22, %r161;
	fma.rn.f32 	%f23, %f20, %f21, %f22;
	cvt.rzi.s32.f32 	%r161, %f23;
$L__BB0_14:
	add.s32 	%r41, %r38, 1;
	setp.ge.u32 	%p19, %r41, %r2;
	or.pred  	%p20, %p3, %p19;
	@%p20 bra 	$L__BB0_16;
	ld.global.f32 	%f24, [%rd3+4];
	add.s32 	%r107, %r132, 5;
	mul.wide.u32 	%rd20, %r107, 4;
	add.s64 	%rd21, %rd1, %rd20;
	ld.global.f32 	%f25, [%rd21];
	cvt.rn.f32.s32 	%f26, %r161;
	fma.rn.f32 	%f27, %f24, %f25, %f26;
	cvt.rzi.s32.f32 	%r161, %f27;
$L__BB0_16:
	add.s32 	%r44, %r41, 1;
	setp.ge.u32 	%p22, %r44, %r2;
	or.pred  	%p23, %p3, %p22;
	@%p23 bra 	$L__BB0_18;
	ld.global.f32 	%f28, [%rd3+8];
	add.s32 	%r108, %r132, 6;
	mul.wide.u32 	%rd22, %r108, 4;
	add.s64 	%rd23, %rd1, %rd22;
	ld.global.f32 	%f29, [%rd23];
	cvt.rn.f32.s32 	%f30, %r161;
	fma.rn.f32 	%f31, %f28, %f29, %f30;
	cvt.rzi.s32.f32 	%r161, %f31;
$L__BB0_18:
	add.s32 	%r109, %r44, 1;
	setp.ge.u32 	%p25, %r109, %r2;
	or.pred  	%p26, %p3, %p25;
	@%p26 bra 	$L__BB0_20;
	ld.global.f32 	%f32, [%rd3+12];
	add.s32 	%r110, %r132, 7;
	mul.wide.u32 	%rd24, %r110, 4;
	add.s64 	%rd25, %rd1, %rd24;
	ld.global.f32 	%f33, [%rd25];
	cvt.rn.f32.s32 	%f34, %r161;
	fma.rn.f32 	%f35, %f32, %f33, %f34;
	cvt.rzi.s32.f32 	%r161, %f35;
$L__BB0_20:
	add.s32 	%r133, %r133, 8;
	add.s32 	%r132, %r132, 8;
	add.s32 	%r131, %r131, 8;
	add.s32 	%r130, %r130, 8;
	setp.ne.s32 	%p27, %r133, 0;
	@%p27 bra 	$L__BB0_4;
	add.s32 	%r153, %r130, -3;
	mov.u32 	%r152, %r13;
$L__BB0_22:
	setp.eq.s32 	%p28, %r11, 0;
	@%p28 bra 	$L__BB0_43;
	add.s32 	%r112, %r11, -1;
	setp.lt.u32 	%p29, %r112, 3;
	@%p29 bra 	$L__BB0_33;
	setp.ge.u32 	%p30, %r128, %r1;
	setp.ge.u32 	%p31, %r153, %r2;
	add.s32 	%r113, %r152, %r19;
	mul.wide.s32 	%rd26, %r113, 4;
	add.s64 	%rd4, %rd2, %rd26;
	or.pred  	%p32, %p30, %p31;
	@%p32 bra 	$L__BB0_26;
	ld.global.f32 	%f36, [%rd4];
	mad.lo.s32 	%r114, %r128, %r2, %r153;
	mul.wide.u32 	%rd27, %r114, 4;
	add.s64 	%rd28, %rd1, %rd27;
	ld.global.f32 	%f37, [%rd28];
	cvt.rn.f32.s32 	%f38, %r161;
	fma.rn.f32 	%f39, %f36, %f37, %f38;
	cvt.rzi.s32.f32 	%r161, %f39;
$L__BB0_26:
	setp.ge.u32 	%p33, %r128, %r1;
	add.s32 	%r60, %r153, 1;
	setp.ge.u32 	%p34, %r60, %r2;
	or.pred  	%p35, %p33, %p34;
	@%p35 bra 	$L__BB0_28;
	ld.global.f32 	%f40, [%rd4+4];
	mad.lo.s32 	%r115, %r128, %r2, %r60;
	mul.wide.u32 	%rd29, %r115, 4;
	add.s64 	%rd30, %rd1, %rd29;
	ld.global.f32 	%f41, [%rd30];
	cvt.rn.f32.s32 	%f42, %r161;
	fma.rn.f32 	%f43, %f40, %f41, %f42;
	cvt.rzi.s32.f32 	%r161, %f43;
$L__BB0_28:
	setp.ge.u32 	%p36, %r128, %r1;
	add.s32 	%r63, %r153, 2;
	setp.ge.u32 	%p37, %r63, %r2;
	or.pred  	%p38, %p36, %p37;
	@%p38 bra 	$L__BB0_30;
	ld.global.f32 	%f44, [%rd4+8];
	mad.lo.s32 	%r116, %r128, %r2, %r63;
	mul.wide.u32 	%rd31, %r116, 4;
	add.s64 	%rd32, %rd1, %rd31;
	ld.global.f32 	%f45, [%rd32];
	cvt.rn.f32.s32 	%f46, %r161;
	fma.rn.f32 	%f47, %f44, %f45, %f46;
	cvt.rzi.s32.f32 	%r161, %f47;
$L__BB0_30:
	setp.ge.u32 	%p39, %r128, %r1;
	add.s32 	%r66, %r153, 3;
	setp.ge.u32 	%p40, %r66, %r2;
	or.pred  	%p41, %p39, %p40;
	@%p41 bra 	$L__BB0_32;
	ld.global.f32 	%f48, [%rd4+12];
	mad.lo.s32 	%r117, %r128, %r2, %r66;
	mul.wide.u32 	%rd33, %r117, 4;
	add.s64 	%rd34, %rd1, %rd33;
	ld.global.f32 	%f49, [%rd34];
	cvt.rn.f32.s32 	%f50, %r161;
	fma.rn.f32 	%f51, %f48, %f49, %f50;
	cvt.rzi.s32.f32 	%r161, %f51;
$L__BB0_32:
	add.s32 	%r153, %r153, 4;
	add.s32 	%r152, %r152, 4;
$L__BB0_33:
	mul.lo.s32 	%r75, %r128, %r2;
	setp.eq.s32 	%p42, %r12, 0;
	@%p42 bra 	$L__BB0_43;
	setp.eq.s32 	%p43, %r12, 1;
	@%p43 bra 	$L__BB0_40;
	setp.ge.u32 	%p44, %r128, %r1;
	setp.ge.u32 	%p45, %r153, %r2;
	or.pred  	%p46, %p44, %p45;
	@%p46 bra 	$L__BB0_37;
	add.s32 	%r119, %r152, %r19;
	mul.wide.s32 	%rd35, %r119, 4;
	add.s64 	%rd36, %rd2, %rd35;
	ld.global.f32 	%f52, [%rd36];
	add.s32 	%r120, %r153, %r75;
	mul.wide.u32 	%rd37, %r120, 4;
	add.s64 	%rd38, %rd1, %rd37;
	ld.global.f32 	%f53, [%rd38];
	cvt.rn.f32.s32 	%f54, %r161;
	fma.rn.f32 	%f55, %f52, %f53, %f54;
	cvt.rzi.s32.f32 	%r161, %f55;
$L__BB0_37:
	setp.ge.u32 	%p47, %r128, %r1;
	add.s32 	%r78, %r153, 1;
	setp.ge.u32 	%p48, %r78, %r2;
	or.pred  	%p49, %p47, %p48;
	@%p49 bra 	$L__BB0_39;
	add.s32 	%r121, %r152, %r19;
	mul.wide.s32 	%rd39, %r121, 4;
	add.s64 	%rd40, %rd2, %rd39;
	ld.global.f32 	%f56, [%rd40+4];
	add.s32 	%r122, %r78, %r75;
	mul.wide.u32 	%rd41, %r122, 4;
	add.s64 	%rd42, %rd1, %rd41;
	ld.global.f32 	%f57, [%rd42];
	cvt.rn.f32.s32 	%f58, %r161;
	fma.rn.f32 	%f59, %f56, %f57, %f58;
	cvt.rzi.s32.f32 	%r161, %f59;
$L__BB0_39:
	add.s32 	%r153, %r153, 2;
	add.s32 	%r152, %r152, 2;
$L__BB0_40:
	setp.eq.s32 	%p50, %r14, 0;
	@%p50 bra 	$L__BB0_43;
	setp.ge.u32 	%p51, %r128, %r1;
	setp.ge.u32 	%p52, %r153, %r2;
	or.pred  	%p53, %p51, %p52;
	@%p53 bra 	$L__BB0_43;
	add.s32 	%r123, %r152, %r19;
	mul.wide.s32 	%rd43, %r123, 4;
	add.s64 	%rd44, %rd2, %rd43;
	ld.global.f32 	%f60, [%rd44];
	add.s32 	%r124, %r153, %r75;
	mul.wide.u32 	%rd45, %r124, 4;
	add.s64 	%rd46, %rd1, %rd45;
	ld.global.f32 	%f61, [%rd46];
	cvt.rn.f32.s32 	%f62, %r161;
	fma.rn.f32 	%f63, %f60, %f61, %f62;
	cvt.rzi.s32.f32 	%r161, %f63;
$L__BB0_43:
	add.s32 	%r128, %r128, 1;
	add.s32 	%r127, %r127, 1;
	setp.ne.s32 	%p54, %r127, %r9;
	@%p54 bra 	$L__BB0_2;
	cvt.rn.f32.s32 	%f64, %r161;
$L__BB0_45:
	ld.param.u64 	%rd50, [_Z4calcPfS_iS__param_3];
	cvta.to.global.u64 	%rd47, %rd50;
	mov.u32 	%r125, %tid.x;
	mad.lo.s32 	%r126, %r3, %r2, %r125;
	mul.wide.u32 	%rd48, %r126, 4;
	add.s64 	%rd49, %rd47, %rd48;
	st.global.f32 	[%rd49], %f64;
	ret;

}


// ===== COMPILED SASS (sm_100) =====

	.target	sm_100

	.elftype	@"ET_EXEC"


//--------------------- .note.nv.tkinfo           --------------------------
	.section	.note.nv.tkinfo,"",@"SHT_NOTE"
	.sectionflags	@"SHF_NOTE_NV_TKINFO"
	.tkinfo
        /*0018*/ 	.word	0x00000002
        /*0030*/ 	.string	""
        /*0030*/ 	.string	"ptxas"
        /*0030*/ 	.string	"Cuda compilation tools, release 13.0, V13.0.88"
        /*0030*/ 	.string	"Build cuda_13.0.r13.0/compiler.36424714_0"
        /*0030*/ 	.string	"-arch sm_100 -m 64 "



//--------------------- .note.nv.cuinfo           --------------------------
	.section	.note.nv.cuinfo,"",@"SHT_NOTE"
	.sectionflags	@"SHF_NOTE_NV_CUINFO"
        /*0018*/ 	.short	0x0002
        /*001a*/ 	.short	0x0064
        /*001c*/ 	.short	0x0082
	.zero		2


//--------------------- .nv.info                  --------------------------
	.section	.nv.info,"",@"SHT_CUDA_INFO"
	.align	4


	//----- nvinfo : EIATTR_REGCOUNT
	.align		4
        /*0000*/ 	.byte	0x04, 0x2f
        /*0002*/ 	.short	(.L_1 - .L_0)
	.align		4
.L_0:
        /*0004*/ 	.word	index@(_Z4calcPfS_iS_)
        /*0008*/ 	.word	0x00000020


	//----- nvinfo : EIATTR_FRAME_SIZE
	.align		4
.L_1:
        /*000c*/ 	.byte	0x04, 0x11
        /*000e*/ 	.short	(.L_3 - .L_2)
	.align		4
.L_2:
        /*0010*/ 	.word	index@(_Z4calcPfS_iS_)
        /*0014*/ 	.word	0x00000000


	//----- nvinfo : EIATTR_MIN_STACK_SIZE
	.align		4
.L_3:
        /*0018*/ 	.byte	0x04, 0x12
        /*001a*/ 	.short	(.L_5 - .L_4)
	.align		4
.L_4:
        /*001c*/ 	.word	index@(_Z4calcPfS_iS_)
        /*0020*/ 	.word	0x00000000
.L_5:


//--------------------- .nv.compat                --------------------------
	.section	.nv.compat,"",@"SHT_CUDA_COMPAT_INFO"
	.align	4
        /*0000*/ 	.byte	0x02, 0x09, 0x00, 0x00, 0x02, 0x02, 0x01, 0x00, 0x02, 0x05, 0x05, 0x00, 0x03, 0x07, 0x01, 0x01
        /*0010*/ 	.byte	0x02, 0x03, 0x00, 0x00, 0x02, 0x06, 0x01, 0x00, 0x04, 0x0b, 0x08, 0x00, 0x09, 0x00, 0x00, 0x00
        /*0020*/ 	.byte	0x00, 0x00, 0x00, 0x00


//--------------------- .nv.info._Z4calcPfS_iS_   --------------------------
	.section	.nv.info._Z4calcPfS_iS_,"",@"SHT_CUDA_INFO"
	.sectionflags	@""
	.align	4


	//----- nvinfo : EIATTR_CUDA_API_VERSION
	.align		4
        /*0000*/ 	.byte	0x04, 0x37
        /*0002*/ 	.short	(.L_7 - .L_6)
.L_6:
        /*0004*/ 	.word	0x00000082


	//----- nvinfo : EIATTR_KPARAM_INFO
	.align		4
.L_7:
        /*0008*/ 	.byte	0x04, 0x17
        /*000a*/ 	.short	(.L_9 - .L_8)
.L_8:
        /*000c*/ 	.word	0x00000000
        /*0010*/ 	.short	0x0003
        /*0012*/ 	.short	0x0018
        /*0014*/ 	.byte	0x00, 0xf5, 0x21, 0x00


	//----- nvinfo : EIATTR_KPARAM_INFO
	.align		4
.L_9:
        /*0018*/ 	.byte	0x04, 0x17
        /*001a*/ 	.short	(.L_11 - .L_10)
.L_10:
        /*001c*/ 	.word	0x00000000
        /*0020*/ 	.short	0x0002
        /*0022*/ 	.short	0x0010
        /*0024*/ 	.byte	0x00, 0xf0, 0x11, 0x00


	//----- nvinfo : EIATTR_KPARAM_INFO
	.align		4
.L_11:
        /*0028*/ 	.byte	0x04, 0x17
        /*002a*/ 	.short	(.L_13 - .L_12)
.L_12:
        /*002c*/ 	.word	0x00000000
        /*0030*/ 	.short	0x0001
        /*0032*/ 	.short	0x0008
        /*0034*/ 	.byte	0x00, 0xf5, 0x21, 0x00


	//----- nvinfo : EIATTR_KPARAM_INFO
	.align		4
.L_13:
        /*0038*/ 	.byte	0x04, 0x17
        /*003a*/ 	.short	(.L_15 - .L_14)
.L_14:
        /*003c*/ 	.word	0x00000000
        /*0040*/ 	.short	0x0000
        /*0042*/ 	.short	0x0000
        /*0044*/ 	.byte	0x00, 0xf5, 0x21, 0x00


	//----- nvinfo : EIATTR_SPARSE_MMA_MASK
	.align		4
.L_15:
        /*0048*/ 	.byte	0x03, 0x50
        /*004a*/ 	.short	0x0000


	//----- nvinfo : EIATTR_MAXREG_COUNT
	.align		4
        /*004c*/ 	.byte	0x03, 0x1b
        /*004e*/ 	.short	0x00ff


	//----- nvinfo : EIATTR_MERCURY_ISA_VERSION
	.align		4
        /*0050*/ 	.byte	0x03, 0x5f
        /*0052*/ 	.short	0x0101


	//----- nvinfo : EIATTR_VRC_CTA_INIT_COUNT
	.align		4
        /*0054*/ 	.byte	0x02, 0x4a
	.zero		1
	.zero		1


	//----- nvinfo : EIATTR_EXIT_INSTR_OFFSETS
	.align		4
        /*0058*/ 	.byte	0x04, 0x1c
        /*005a*/ 	.short	(.L_17 - .L_16)


	//   ....[0]....
.L_16:
        /*005c*/ 	.word	0x00000f90


	//----- nvinfo : EIATTR_CRS_STACK_SIZE
	.align		4
.L_17:
        /*0060*/ 	.byte	0x04, 0x1e
        /*0062*/ 	.short	(.L_19 - .L_18)
.L_18:
        /*0064*/ 	.word	0x00000000


	//----- nvinfo : EIATTR_CBANK_PARAM_SIZE
	.align		4
.L_19:
        /*0068*/ 	.byte	0x03, 0x19
        /*006a*/ 	.short	0x0020


	//----- nvinfo : EIATTR_PARAM_CBANK
	.align		4
        /*006c*/ 	.byte	0x04, 0x0a
        /*006e*/ 	.short	(.L_21 - .L_20)
	.align		4
.L_20:
        /*0070*/ 	.word	index@(.nv.constant0._Z4calcPfS_iS_)
        /*0074*/ 	.short	0x0380
        /*0076*/ 	.short	0x0020


	//----- nvinfo : EIATTR_SW_WAR
	.align		4
.L_21:
        /*0078*/ 	.byte	0x04, 0x36
        /*007a*/ 	.short	(.L_23 - .L_22)
.L_22:
        /*007c*/ 	.word	0x00000008
.L_23:


//--------------------- .nv.callgraph             --------------------------
	.section	.nv.callgraph,"",@"SHT_CUDA_CALLGRAPH"
	.align	4
	.sectionentsize	8
	.align		4
        /*0000*/ 	.word	0x00000000
	.align		4
        /*0004*/ 	.word	0xffffffff
	.align		4
        /*0008*/ 	.word	0x00000000
	.align		4
        /*000c*/ 	.word	0xfffffffe
	.align		4
        /*0010*/ 	.word	0x00000000
	.align		4
        /*0014*/ 	.word	0xfffffffd
	.align		4
        /*0018*/ 	.word	0x00000000
	.align		4
        /*001c*/ 	.word	0xfffffffc


//--------------------- .text._Z4calcPfS_iS_      --------------------------
	.section	.text._Z4calcPfS_iS_,"ax",@progbits
	.align	128
        .global         _Z4calcPfS_iS_
        .type           _Z4calcPfS_iS_,@function
        .size           _Z4calcPfS_iS_,(.L_x_13 - _Z4calcPfS_iS_)
        .other          _Z4calcPfS_iS_,@"STO_CUDA_ENTRY STV_DEFAULT"
_Z4calcPfS_iS_:
.text._Z4calcPfS_iS_:
[----:B------:R-:W-:Y:S01]  /*0000*/  LDC R1, c[0x0][0x37c] ;  /* 0x0000df00ff017b82 */ /* 0x000fe20000000800 */
[----:B------:R-:W0:Y:S01]  /*0010*/  LDCU UR4, c[0x0][0x390] ;  /* 0x00007200ff0477ac */ /* 0x000e220008000800 */
[----:B------:R-:W1:Y:S01]  /*0020*/  S2R R0, SR_TID.Y ;  /* 0x0000000000007919 */ /* 0x000e620000002200 */
[----:B------:R-:W-:Y:S01]  /*0030*/  IMAD.MOV.U32 R5, RZ, RZ, RZ ;  /* 0x000000ffff057224 */ /* 0x000fe200078e00ff */
[----:B------:R-:W2:Y:S01]  /*0040*/  LDCU UR8, c[0x0][0x364] ;  /* 0x00006c80ff0877ac */ /* 0x000ea20008000800 */
[----:B------:R-:W3:Y:S01]  /*0050*/  LDCU.64 UR6, c[0x0][0x358] ;  /* 0x00006b00ff0677ac */ /* 0x000ee20008000a00 */
[----:B------:R-:W4:Y:S01]  /*0060*/  LDCU UR9, c[0x0][0x360] ;  /* 0x00006c00ff0977ac */ /* 0x000f220008000800 */
[----:B0-----:R-:W-:-:S04]  /*0070*/  ULEA.HI UR4, UR4, UR4, URZ, 0x1 ;  /* 0x0000000404047291 */ /* 0x001fc8000f8f08ff */
[----:B------:R-:W-:-:S04]  /*0080*/  USHF.R.S32.HI UR4, URZ, 0x1, UR4 ;  /* 0x00000001ff047899 */ /* 0x000fc80008011404 */
[----:B------:R-:W-:-:S04]  /*0090*/  UIADD3 UR5, UPT, UPT, -UR4, URZ, URZ ;  /* 0x000000ff04057290 */ /* 0x000fc8000fffe1ff */
[----:B------:R-:W-:-:S09]  /*00a0*/  UISETP.GE.AND UP0, UPT, UR4, UR5, UPT ;  /* 0x000000050400728c */ /* 0x000fd2000bf06270 */
[----:B-1234-:R-:W-:Y:S05]  /*00b0*/  BRA.U !UP0, `(.L_x_0) ;  /* 0x0000000d08a07547 */ /* 0x01efea000b800000 */
[----:B------:R-:W0:Y:S01]  /*00c0*/  S2R R3, SR_TID.X ;  /* 0x0000000000037919 */ /* 0x000e220000002100 */
[----:B------:R-:W-:Y:S01]  /*00d0*/  HFMA2 R6, -RZ, RZ, 0, 0 ;  /* 0x00000000ff067431 */ /* 0x000fe200000001ff */
[----:B------:R-:W-:Y:S01]  /*00e0*/  BSSY.RECONVERGENT B0, `(.L_x_1) ;  /* 0x00000e4000007945 */ /* 0x000fe20003800200 */
[----:B------:R-:W-:Y:S01]  /*00f0*/  IMAD.MOV.U32 R5, RZ, RZ, RZ ;  /* 0x000000ffff057224 */ /* 0x000fe200078e00ff */
[----:B------:R-:W-:Y:S02]  /*0100*/  UIADD3 UR5, UPT, UPT, UR4, UR4, URZ ;  /* 0x0000000404057290 */ /* 0x000fe4000fffe0ff */
[----:B0-----:R-:W-:-:S05]  /*0110*/  VIADD R2, R3, -UR4 ;  /* 0x8000000403027c36 */ /* 0x001fca0008000000 */
[----:B------:R-:W-:Y:S02]  /*0120*/  IADD3 R4, PT, PT, -R2, UR4, R3 ;  /* 0x0000000402047c10 */ /* 0x000fe4000fffe103 */
[----:B------:R-:W-:-:S03]  /*0130*/  IADD3 R3, PT, PT, R0, -UR4, RZ ;  /* 0x8000000400037c10 */ /* 0x000fc6000fffe0ff */
[----:B------:R-:W-:Y:S01]  /*0140*/  VIADD R4, R4, 0x1 ;  /* 0x0000000104047836 */ /* 0x000fe20000000000 */
[----:B------:R-:W-:-:S04]  /*0150*/  IADD3 R8, PT, PT, -R3, UR4, R0 ;  /* 0x0000000403087c10 */ /* 0x000fc8000fffe100 */
[----:B------:R-:W-:Y:S01]  /*0160*/  LOP3.LUT R7, R4, 0xfffffff8, RZ, 0xc0, !PT ;  /* 0xfffffff804077812 */ /* 0x000fe200078ec0ff */
[----:B------:R-:W-:Y:S01]  /*0170*/  VIADD R8, R8, 0x1 ;  /* 0x0000000108087836 */ /* 0x000fe20000000000 */
[C---:B------:R-:W-:Y:S02]  /*0180*/  LOP3.LUT R9, R4.reuse, 0x7, RZ, 0xc0, !PT ;  /* 0x0000000704097812 */ /* 0x040fe400078ec0ff */
[----:B------:R-:W-:Y:S01]  /*0190*/  LOP3.LUT R10, R4, 0x3, RZ, 0xc0, !PT ;  /* 0x00000003040a7812 */ /* 0x000fe200078ec0ff */
[----:B------:R-:W-:-:S07]  /*01a0*/  IMAD.MOV R11, RZ, RZ, -R7 ;  /* 0x000000ffff0b7224 */ /* 0x000fce00078e0a07 */
.L_x_11:
[----:B0-----:R-:W0:Y:S01]  /*01b0*/  LDCU UR4, c[0x0][0x390] ;  /* 0x00007200ff0477ac */ /* 0x001e220008000800 */
[----:B------:R-:W-:Y:S02]  /*01c0*/  IMAD.MOV.U32 R21, RZ, RZ, RZ ;  /* 0x000000ffff157224 */ /* 0x000fe400078e00ff */
[----:B------:R-:W-:Y:S01]  /*01d0*/  IMAD.MOV.U32 R22, RZ, RZ, R2 ;  /* 0x000000ffff167224 */ /* 0x000fe200078e0002 */
[----:B------:R-:W-:Y:S01]  /*01e0*/  UISETP.GE.U32.AND UP0, UPT, UR5, 0x7, UPT ;  /* 0x000000070500788c */ /* 0x000fe2000bf06070 */
[C---:B0-----:R-:W-:Y:S01]  /*01f0*/  IMAD R20, R5.reuse, UR4, RZ ;  /* 0x0000000405147c24 */ /* 0x041fe2000f8e02ff */
[----:B------:R-:W-:-:S04]  /*0200*/  IADD3 R5, PT, PT, R5, 0x1, RZ ;  /* 0x0000000105057810 */ /* 0x000fc80007ffe0ff */
[----:B------:R-:W-:-:S03]  /*0210*/  ISETP.NE.AND P3, PT, R5, R8, PT ;  /* 0x000000080500720c */ /* 0x000fc60003f65270 */
[----:B-1234-:R-:W-:Y:S10]  /*0220*/  BRA.U !UP0, `(.L_x_2) ;  /* 0x0000000508807547 */ /* 0x01eff4000b800000 */
[----:B------:R-:W0:Y:S01]  /*0230*/  LDC.64 R12, c[0x0][0x380] ;  /* 0x0000e000ff0c7b82 */ /* 0x000e220000000a00 */
[C---:B------:R-:W-:Y:S01]  /*0240*/  IMAD R21, R3.reuse, UR9, RZ ;  /* 0x0000000903157c24 */ /* 0x040fe2000f8e02ff */
[----:B------:R-:W-:Y:S01]  /*0250*/  BSSY.RECONVERGENT B1, `(.L_x_3) ;  /* 0x000005b000017945 */ /* 0x000fe20003800200 */
[----:B------:R-:W-:Y:S01]  /*0260*/  ISETP.GE.U32.AND P0, PT, R3, UR8, PT ;  /* 0x0000000803007c0c */ /* 0x000fe2000bf06070 */
[----:B------:R-:W-:Y:S01]  /*0270*/  IMAD.MOV.U32 R25, RZ, RZ, R20 ;  /* 0x000000ffff197224 */ /* 0x000fe200078e0014 */
[C---:B------:R-:W-:Y:S01]  /*0280*/  IADD3 R22, PT, PT, R2.reuse, 0x3, RZ ;  /* 0x0000000302167810 */ /* 0x040fe20007ffe0ff */
[----:B------:R-:W-:Y:S01]  /*0290*/  IMAD.MOV.U32 R23, RZ, RZ, R11 ;  /* 0x000000ffff177224 */ /* 0x000fe200078e000b */
[----:B------:R-:W-:-:S09]  /*02a0*/  IADD3 R21, PT, PT, R2, R21, RZ ;  /* 0x0000001502157210 */ /* 0x000fd20007ffe0ff */
.L_x_4:
[----:B------:R-:W-:-:S05]  /*02b0*/  VIADD R14, R22, 0xfffffffd ;  /* 0xfffffffd160e7836 */ /* 0x000fca0000000000 */
[----:B------:R-:W-:Y:S01]  /*02c0*/  ISETP.GE.U32.OR P2, PT, R14, UR9, P0 ;  /* 0x000000090e007c0c */ /* 0x000fe20008746470 */
[----:B------:R-:W-:-:S05]  /*02d0*/  VIADD R14, R22, 0xfffffffe ;  /* 0xfffffffe160e7836 */ /* 0x000fca0000000000 */
[----:B------:R-:W-:Y:S01]  /*02e0*/  ISETP.GE.U32.OR P4, PT, R14, UR9, P0 ;  /* 0x000000090e007c0c */ /* 0x000fe20008786470 */
[----:B0-----:R-:W-:-:S06]  /*02f0*/  IMAD.WIDE R14, R25, 0x4, R12 ;  /* 0x00000004190e7825 */ /* 0x001fcc00078e020c */
[----:B------:R-:W0:Y:S01]  /*0300*/  @!P2 LDC.64 R18, c[0x0][0x388] ;  /* 0x0000e200ff12ab82 */ /* 0x000e220000000a00 */
[----:B--2---:R-:W2:Y:S05]  /*0310*/  @!P2 LDG.E R29, desc[UR6][R14.64] ;  /* 0x000000060e1da981 */ /* 0x004eaa000c1e1900 */
[C---:B-1----:R-:W-:Y:S01]  /*0320*/  @!P4 IADD3 R27, PT, PT, R21.reuse, 0x1, RZ ;  /* 0x00000001151bc810 */ /* 0x042fe20007ffe0ff */
[----:B------:R-:W3:Y:S01]  /*0330*/  @!P4 LDG.E R24, desc[UR6][R14.64+0x4] ;  /* 0x000004060e18c981 */ /* 0x000ee2000c1e1900 */
[----:B------:R-:W1:Y:S01]  /*0340*/  @!P4 LDC.64 R16, c[0x0][0x388] ;  /* 0x0000e200ff10cb82 */ /* 0x000e620000000a00 */
[----:B0-----:R-:W-:-:S06]  /*0350*/  @!P2 IMAD.WIDE.U32 R18, R21, 0x4, R18 ;  /* 0x000000041512a825 */ /* 0x001fcc00078e0012 */
[----:B------:R0:W2:Y:S01]  /*0360*/  @!P2 LDG.E R18, desc[UR6][R18.64] ;  /* 0x000000061212a981 */ /* 0x0000a2000c1e1900 */
[----:B-1----:R-:W-:-:S06]  /*0370*/  @!P4 IMAD.WIDE.U32 R26, R27, 0x4, R16 ;  /* 0x000000041b1ac825 */ /* 0x002fcc00078e0010 */
[----:B------:R-:W3:Y:S01]  /*0380*/  @!P4 LDG.E R27, desc[UR6][R26.64] ;  /* 0x000000061a1bc981 */ /* 0x000ee2000c1e1900 */
[----:B------:R-:W-:-:S05]  /*0390*/  VIADD R16, R22, 0xffffffff ;  /* 0xffffffff16107836 */ /* 0x000fca0000000000 */
[----:B------:R-:W-:Y:S02]  /*03a0*/  ISETP.GE.U32.OR P1, PT, R16, UR9, P0 ;  /* 0x0000000910007c0c */ /* 0x000fe40008726470 */
[----:B------:R-:W-:-:S11]  /*03b0*/  @!P2 I2FP.F32.S32 R16, R6 ;  /* 0x000000060010a245 */ /* 0x000fd60000201400 */
[----:B0-----:R-:W-:Y:S01]  /*03c0*/  @!P1 IADD3 R19, PT, PT, R21, 0x2, RZ ;  /* 0x0000000215139810 */ /* 0x001fe20007ffe0ff */
[----:B--2---:R-:W-:Y:S02]  /*03d0*/  @!P2 FFMA R28, R29, R18, R16 ;  /* 0x000000121d1ca223 */ /* 0x004fe40000000010 */
[----:B------:R-:W0:Y:S02]  /*03e0*/  @!P1 LDC.64 R16, c[0x0][0x388] ;  /* 0x0000e200ff109b82 */ /* 0x000e240000000a00 */
[----:B------:R1:W2:Y:S01]  /*03f0*/  @!P2 F2I.TRUNC.NTZ R6, R28 ;  /* 0x0000001c0006a305 */ /* 0x0002a2000020f100 */
[----:B------:R-:W-:-:S13]  /*0400*/  ISETP.GE.U32.OR P2, PT, R22, UR9, P0 ;  /* 0x0000000916007c0c */ /* 0x000fda0008746470 */
[----:B-1----:R-:W4:Y:S01]  /*0410*/  @!P2 LDG.E R28, desc[UR6][R14.64+0xc] ;  /* 0x00000c060e1ca981 */ /* 0x002f22000c1e1900 */
[----:B--2---:R-:W-:Y:S01]  /*0420*/  @!P4 I2FP.F32.S32 R29, R6 ;  /* 0x00000006001dc245 */ /* 0x004fe20000201400 */
[----:B0-----:R-:W-:Y:S02]  /*0430*/  @!P1 IMAD.WIDE.U32 R18, R19, 0x4, R16 ;  /* 0x0000000413129825 */ /* 0x001fe400078e0010 */
[----:B------:R-:W0:Y:S02]  /*0440*/  @!P2 LDC.64 R16, c[0x0][0x388] ;  /* 0x0000e200ff10ab82 */ /* 0x000e240000000a00 */
[----:B---3--:R-:W-:Y:S02]  /*0450*/  @!P4 FFMA R24, R24, R27, R29 ;  /* 0x0000001b1818c223 */ /* 0x008fe4000000001d */
[----:B------:R-:W2:Y:S04]  /*0460*/  @!P1 LDG.E R29, desc[UR6][R14.64+0x8] ;  /* 0x000008060e1d9981 */ /* 0x000ea8000c1e1900 */
[----:B------:R-:W2:Y:S01]  /*0470*/  @!P1 LDG.E R18, desc[UR6][R18.64] ;  /* 0x0000000612129981 */ /* 0x000ea2000c1e1900 */
[----:B------:R-:W-:-:S04]  /*0480*/  @!P2 VIADD R27, R21, 0x3 ;  /* 0x00000003151ba836 */ /* 0x000fc80000000000 */
[----:B0-----:R-:W-:-:S06]  /*0490*/  @!P2 IMAD.WIDE.U32 R26, R27, 0x4, R16 ;  /* 0x000000041b1aa825 */ /* 0x001fcc00078e0010 */
[----:B------:R-:W4:Y:S01]  /*04a0*/  @!P2 LDG.E R27, desc[UR6][R26.64] ;  /* 0x000000061a1ba981 */ /* 0x000f22000c1e1900 */
[----:B------:R-:W0:Y:S01]  /*04b0*/  @!P4 F2I.TRUNC.NTZ R6, R24 ;  /* 0x000000180006c305 */ /* 0x000e22000020f100 */
[----:B------:R-:W-:-:S04]  /*04c0*/  IADD3 R16, PT, PT, R22, 0x1, RZ ;  /* 0x0000000116107810 */ /* 0x000fc80007ffe0ff */
[----:B------:R-:W-:Y:S02]  /*04d0*/  ISETP.GE.U32.OR P4, PT, R16, UR9, P0 ;  /* 0x0000000910007c0c */ /* 0x000fe40008786470 */
[----:B0-----:R-:W-:-:S05]  /*04e0*/  @!P1 I2FP.F32.S32 R16, R6 ;  /* 0x0000000600109245 */ /* 0x001fca0000201400 */
[----:B--2---:R-:W-:-:S06]  /*04f0*/  @!P1 FFMA R29, R29, R18, R16 ;  /* 0x000000121d1d9223 */ /* 0x004fcc0000000010 */
[----:B------:R-:W0:Y:S01]  /*0500*/  @!P4 LDC.64 R16, c[0x0][0x388] ;  /* 0x0000e200ff10cb82 */ /* 0x000e220000000a00 */
[----:B------:R-:W1:Y:S01]  /*0510*/  @!P1 F2I.TRUNC.NTZ R6, R29 ;  /* 0x0000001d00069305 */ /* 0x000e62000020f100 */
[----:B------:R-:W-:-:S05]  /*0520*/  VIADD R18, R22, 0x2 ;  /* 0x0000000216127836 */ /* 0x000fca0000000000 */
[----:B------:R-:W-:Y:S02]  /*0530*/  ISETP.GE.U32.OR P1, PT, R18, UR9, P0 ;  /* 0x0000000912007c0c */ /* 0x000fe40008726470 */
[----:B-1----:R-:W-:-:S11]  /*0540*/  @!P2 I2FP.F32.S32 R19, R6 ;  /* 0x000000060013a245 */ /* 0x002fd60000201400 */
[----:B------:R-:W2:Y:S01]  /*0550*/  @!P1 LDG.E R24, desc[UR6][R14.64+0x14] ;  /* 0x000014060e189981 */ /* 0x000ea2000c1e1900 */
[----:B----4-:R-:W-:Y:S01]  /*0560*/  @!P2 FFMA R26, R28, R27, R19 ;  /* 0x0000001b1c1aa223 */ /* 0x010fe20000000013 */
[----:B------:R-:W-:Y:S02]  /*0570*/  @!P4 IADD3 R19, PT, PT, R21, 0x4, RZ ;  /* 0x000000041513c810 */ /* 0x000fe40007ffe0ff */
[----:B------:R-:W3:Y:S03]  /*0580*/  @!P4 LDG.E R27, desc[UR6][R14.64+0x10] ;  /* 0x000010060e1bc981 */ /* 0x000ee6000c1e1900 */
[----:B0-----:R-:W-:Y:S02]  /*0590*/  @!P4 IMAD.WIDE.U32 R16, R19, 0x4, R16 ;  /* 0x000000041310c825 */ /* 0x001fe400078e0010 */
[----:B------:R-:W0:Y:S04]  /*05a0*/  @!P1 LDC.64 R18, c[0x0][0x388] ;  /* 0x0000e200ff129b82 */ /* 0x000e280000000a00 */
[----:B------:R-:W3:Y:S01]  /*05b0*/  @!P4 LDG.E R16, desc[UR6][R16.64] ;  /* 0x000000061010c981 */ /* 0x000ee2000c1e1900 */
[----:B------:R-:W-:-:S04]  /*05c0*/  @!P1 VIADD R29, R21, 0x5 ;  /* 0x00000005151d9836 */ /* 0x000fc80000000000 */
[----:B0-----:R-:W-:-:S06]  /*05d0*/  @!P1 IMAD.WIDE.U32 R18, R29, 0x4, R18 ;  /* 0x000000041d129825 */ /* 0x001fcc00078e0012 */
[----:B------:R-:W2:Y:S01]  /*05e0*/  @!P1 LDG.E R19, desc[UR6][R18.64] ;  /* 0x0000000612139981 */ /* 0x000ea2000c1e1900 */
[----:B------:R-:W0:Y:S01]  /*05f0*/  @!P2 F2I.TRUNC.NTZ R6, R26 ;  /* 0x0000001a0006a305 */ /* 0x000e22000020f100 */
[----:B------:R-:W-:-:S04]  /*0600*/  IADD3 R28, PT, PT, R22, 0x3, RZ ;  /* 0x00000003161c7810 */ /* 0x000fc80007ffe0ff */
[----:B------:R-:W-:Y:S02]  /*0610*/  ISETP.GE.U32.OR P2, PT, R28, UR9, P0 ;  /* 0x000000091c007c0c */ /* 0x000fe40008746470 */
[----:B0-----:R-:W-:-:S11]  /*0620*/  @!P4 I2FP.F32.S32 R28, R6 ;  /* 0x00000006001cc245 */ /* 0x001fd60000201400 */
[----:B------:R-:W4:Y:S01]  /*0630*/  @!P2 LDG.E R26, desc[UR6][R14.64+0x18] ;  /* 0x000018060e1aa981 */ /* 0x000f22000c1e1900 */
[----:B---3--:R-:W-:Y:S02]  /*0640*/  @!P4 FFMA R27, R27, R16, R28 ;  /* 0x000000101b1bc223 */ /* 0x008fe4000000001c */
[----:B------:R-:W0:Y:S02]  /*0650*/  @!P2 LDC.64 R16, c[0x0][0x388] ;  /* 0x0000e200ff10ab82 */ /* 0x000e240000000a00 */
[----:B------:R-:W1:Y:S01]  /*0660*/  @!P4 F2I.TRUNC.NTZ R6, R27 ;  /* 0x0000001b0006c305 */ /* 0x000e62000020f100 */
[----:B------:R-:W-:-:S05]  /*0670*/  VIADD R28, R22, 0x4 ;  /* 0x00000004161c7836 */ /* 0x000fca0000000000 */
[----:B------:R-:W-:Y:S02]  /*0680*/  ISETP.GE.U32.OR P4, PT, R28, UR9, P0 ;  /* 0x000000091c007c0c */ /* 0x000fe40008786470 */
[----:B-1----:R-:W-:-:S05]  /*0690*/  @!P1 I2FP.F32.S32 R29, R6 ;  /* 0x00000006001d9245 */ /* 0x002fca0000201400 */
[----:B--2---:R-:W-:Y:S01]  /*06a0*/  @!P1 FFMA R24, R24, R19, R29 ;  /* 0x0000001318189223 */ /* 0x004fe2000000001d */
[----:B------:R-:W-:-:S05]  /*06b0*/  @!P2 IADD3 R19, PT, PT, R21, 0x6, RZ ;  /* 0x000000061513a810 */ /* 0x000fca0007ffe0ff */
[----:B0-----:R-:W-:Y:S02]  /*06c0*/  @!P2 IMAD.WIDE.U32 R16, R19, 0x4, R16 ;  /* 0x000000041310a825 */ /* 0x001fe400078e0010 */
[----:B------:R-:W0:Y:S04]  /*06d0*/  @!P4 LDC.64 R18, c[0x0][0x388] ;  /* 0x0000e200ff12cb82 */ /* 0x000e280000000a00 */
[----:B------:R-:W4:Y:S01]  /*06e0*/  @!P2 LDG.E R17, desc[UR6][R16.64] ;  /* 0x000000061011a981 */ /* 0x000f22000c1e1900 */
[----:B------:R-:W-:-:S04]  /*06f0*/  @!P4 VIADD R27, R21, 0x7 ;  /* 0x00000007151bc836 */ /* 0x000fc80000000000 */
[----:B0-----:R-:W-:Y:S02]  /*0700*/  @!P4 IMAD.WIDE.U32 R18, R27, 0x4, R18 ;  /* 0x000000041b12c825 */ /* 0x001fe400078e0012 */
[----:B------:R-:W2:Y:S04]  /*0710*/  @!P4 LDG.E R27, desc[UR6][R14.64+0x1c] ;  /* 0x00001c060e1bc981 */ /* 0x000ea8000c1e1900 */
[----:B------:R-:W2:Y:S01]  /*0720*/  @!P4 LDG.E R18, desc[UR6][R18.64] ;  /* 0x000000061212c981 */ /* 0x000ea2000c1e1900 */
[----:B------:R-:W0:Y:S02]  /*0730*/  @!P1 F2I.TRUNC.NTZ R6, R24 ;  /* 0x0000001800069305 */ /* 0x000e24000020f100 */
[----:B0-----:R-:W-:Y:S02]  /*0740*/  @!P2 I2FP.F32.S32 R29, R6 ;  /* 0x00000006001da245 */ /* 0x001fe40000201400 */
[----:B------:R-:W-:-:S04]  /*0750*/  IADD3 R23, PT, PT, R23, 0x8, RZ ;  /* 0x0000000817177810 */ /* 0x000fc80007ffe0ff */
[----:B------:R-:W-:Y:S01]  /*0760*/  ISETP.NE.AND P1, PT, R23, RZ, PT ;  /* 0x000000ff1700720c */ /* 0x000fe20003f25270 */
[----:B------:R-:W-:Y:S01]  /*0770*/  VIADD R25, R25, 0x8 ;  /* 0x0000000819197836 */ /* 0x000fe20000000000 */
[----:B------:R-:W-:Y:S01]  /*0780*/  IADD3 R22, PT, PT, R22, 0x8, RZ ;  /* 0x0000000816167810 */ /* 0x000fe20007ffe0ff */
[----:B------:R-:W-:Y:S02]  /*0790*/  VIADD R21, R21, 0x8 ;  /* 0x0000000815157836 */ /* 0x000fe40000000000 */
[----:B----4-:R-:W-:-:S04]  /*07a0*/  @!P2 FFMA R26, R26, R17, R29 ;  /* 0x000000111a1aa223 */ /* 0x010fc8000000001d */
[----:B------:R-:W0:Y:S02]  /*07b0*/  @!P2 F2I.TRUNC.NTZ R6, R26 ;  /* 0x0000001a0006a305 */ /* 0x000e24000020f100 */
[----:B0-----:R-:W-:-:S05]  /*07c0*/  @!P4 I2FP.F32.S32 R28, R6 ;  /* 0x00000006001cc245 */ /* 0x001fca0000201400 */
[----:B--2---:R-:W-:-:S04]  /*07d0*/  @!P4 FFMA R27, R27, R18, R28 ;  /* 0x000000121b1bc223 */ /* 0x004fc8000000001c */
[----:B------:R1:W2:Y:S01]  /*07e0*/  @!P4 F2I.TRUNC.NTZ R6, R27 ;  /* 0x0000001b0006c305 */ /* 0x0002a2000020f100 */
[----:B------:R-:W-:Y:S05]  /*07f0*/  @P1 BRA `(.L_x_4) ;  /* 0xfffffff800ac1947 */ /* 0x000fea000383ffff */
[----:B------:R-:W-:Y:S05]  /*0800*/  BSYNC.RECONVERGENT B1 ;  /* 0x0000000000017941 */ /* 0x000fea0003800200 */
.L_x_3:
[----:B------:R-:W-:Y:S01]  /*0810*/  IADD3 R22, PT, PT, R22, -0x3, RZ ;  /* 0xfffffffd16167810 */ /* 0x000fe20007ffe0ff */
[----:B------:R-:W-:-:S07]  /*0820*/  IMAD.MOV.U32 R21, RZ, RZ, R7 ;  /* 0x000000ffff157224 */ /* 0x000fce00078e0007 */
.L_x_2:
[----:B------:R-:W-:Y:S01]  /*0830*/  ISETP.NE.AND P0, PT, R9, RZ, PT ;  /* 0x000000ff0900720c */ /* 0x000fe20003f05270 */
[----:B------:R-:W-:-:S12]  /*0840*/  BSSY.RECONVERGENT B1, `(.L_x_5) ;  /* 0x000006b000017945 */ /* 0x000fd80003800200 */
[----:B------:R-:W-:Y:S05]  /*0850*/  @!P0 BRA `(.L_x_6) ;  /* 0x0000000400a48947 */ /* 0x000fea0003800000 */
[----:B------:R-:W-:Y:S01]  /*0860*/  IADD3 R12, PT, PT, R9, -0x1, RZ ;  /* 0xffffffff090c7810 */ /* 0x000fe20007ffe0ff */
[----:B------:R-:W-:Y:S01]  /*0870*/  BSSY.RECONVERGENT B2, `(.L_x_7) ;  /* 0x0000034000027945 */ /* 0x000fe20003800200 */
[----:B------:R-:W-:Y:S02]  /*0880*/  ISETP.NE.AND P4, PT, R10, RZ, PT ;  /* 0x000000ff0a00720c */ /* 0x000fe40003f85270 */
[----:B------:R-:W-:-:S13]  /*0890*/  ISETP.GE.U32.AND P0, PT, R12, 0x3, PT ;  /* 0x000000030c00780c */ /* 0x000fda0003f06070 */
[----:B------:R-:W-:Y:S05]  /*08a0*/  @!P0 BRA `(.L_x_8) ;  /* 0x0000000000c08947 */ /* 0x000fea0003800000 */
[C---:B------:R-:W-:Y:S01]  /*08b0*/  ISETP.GE.U32.AND P0, PT, R22.reuse, UR9, PT ;  /* 0x0000000916007c0c */ /* 0x040fe2000bf06070 */
[----:B------:R-:W0:Y:S01]  /*08c0*/  LDC.64 R12, c[0x0][0x380] ;  /* 0x0000e000ff0c7b82 */ /* 0x000e220000000a00 */
[----:B------:R-:W-:Y:S01]  /*08d0*/  VIADD R16, R22, 0x1 ;  /* 0x0000000116107836 */ /* 0x000fe20000000000 */
[----:B------:R-:W-:Y:S01]  /*08e0*/  IADD3 R15, PT, PT, R20, R21, RZ ;  /* 0x00000015140f7210 */ /* 0x000fe20007ffe0ff */
[----:B------:R-:W-:Y:S01]  /*08f0*/  VIADD R14, R22, 0x2 ;  /* 0x00000002160e7836 */ /* 0x000fe20000000000 */
[----:B------:R-:W-:Y:S02]  /*0900*/  ISETP.GE.U32.OR P0, PT, R3, UR8, P0 ;  /* 0x0000000803007c0c */ /* 0x000fe40008706470 */
[----:B------:R-:W-:-:S04]  /*0910*/  ISETP.GE.U32.AND P1, PT, R16, UR9, PT ;  /* 0x0000000910007c0c */ /* 0x000fc8000bf26070 */
[----:B------:R-:W-:-:S07]  /*0920*/  ISETP.GE.U32.OR P1, PT, R3, UR8, P1 ;  /* 0x0000000803007c0c */ /* 0x000fce0008f26470 */
[----:B------:R-:W3:Y:S01]  /*0930*/  @!P0 LDC.64 R28, c[0x0][0x388] ;  /* 0x0000e200ff1c8b82 */ /* 0x000ee20000000a00 */
[----:B------:R-:W-:Y:S01]  /*0940*/  @!P0 IMAD R17, R3, UR9, R22 ;  /* 0x0000000903118c24 */ /* 0x000fe2000f8e0216 */
[----:B------:R-:W-:Y:S01]  /*0950*/  ISETP.GE.U32.AND P2, PT, R14, UR9, PT ;  /* 0x000000090e007c0c */ /* 0x000fe2000bf46070 */
[----:B0-----:R-:W-:-:S05]  /*0960*/  IMAD.WIDE R12, R15, 0x4, R12 ;  /* 0x000000040f0c7825 */ /* 0x001fca00078e020c */
[----:B------:R-:W0:Y:S01]  /*0970*/  @!P1 LDC.64 R18, c[0x0][0x388] ;  /* 0x0000e200ff129b82 */ /* 0x000e220000000a00 */
[----:B------:R-:W4:Y:S01]  /*0980*/  @!P0 LDG.E R24, desc[UR6][R12.64] ;  /* 0x000000060c188981 */ /* 0x000f22000c1e1900 */
[----:B------:R-:W-:Y:S01]  /*0990*/  ISETP.GE.U32.OR P2, PT, R3, UR8, P2 ;  /* 0x0000000803007c0c */ /* 0x000fe20009746470 */
[----:B---3--:R-:W-:Y:S01]  /*09a0*/  @!P0 IMAD.WIDE.U32 R28, R17, 0x4, R28 ;  /* 0x00000004111c8825 */ /* 0x008fe200078e001c */
[----:B------:R-:W-:Y:S01]  /*09b0*/  IADD3 R26, PT, PT, R22, 0x3, RZ ;  /* 0x00000003161a7810 */ /* 0x000fe20007ffe0ff */
[----:B------:R-:W3:Y:S04]  /*09c0*/  @!P1 LDG.E R25, desc[UR6][R12.64+0x4] ;  /* 0x000004060c199981 */ /* 0x000ee8000c1e1900 */
[----:B------:R5:W4:Y:S01]  /*09d0*/  @!P0 LDG.E R23, desc[UR6][R28.64] ;  /* 0x000000061c178981 */ /* 0x000b22000c1e1900 */
[----:B------:R-:W-:-:S05]  /*09e0*/  @!P1 IMAD R15, R3, UR9, R16 ;  /* 0x00000009030f9c24 */ /* 0x000fca000f8e0210 */
[----:B------:R-:W2:Y:S01]  /*09f0*/  @!P2 LDC.64 R16, c[0x0][0x388] ;  /* 0x0000e200ff10ab82 */ /* 0x000ea20000000a00 */
[----:B-1----:R-:W3:Y:S01]  /*0a00*/  @!P2 LDG.E R27, desc[UR6][R12.64+0x8] ;  /* 0x000008060c1ba981 */ /* 0x002ee2000c1e1900 */
[----:B0-----:R-:W-:Y:S01]  /*0a10*/  @!P1 IMAD.WIDE.U32 R18, R15, 0x4, R18 ;  /* 0x000000040f129825 */ /* 0x001fe200078e0012 */
[----:B------:R-:W-:-:S05]  /*0a20*/  ISETP.GE.U32.AND P5, PT, R26, UR9, PT ;  /* 0x000000091a007c0c */ /* 0x000fca000bfa6070 */
[----:B------:R-:W3:Y:S01]  /*0a30*/  @!P1 LDG.E R18, desc[UR6][R18.64] ;  /* 0x0000000612129981 */ /* 0x000ee2000c1e1900 */
[C---:B------:R-:W-:Y:S01]  /*0a40*/  ISETP.GE.U32.OR P5, PT, R3.reuse, UR8, P5 ;  /* 0x0000000803007c0c */ /* 0x040fe2000afa6470 */
[----:B------:R-:W-:-:S12]  /*0a50*/  @!P2 IMAD R15, R3, UR9, R14 ;  /* 0x00000009030fac24 */ /* 0x000fd8000f8e020e */
[----:B------:R0:W3:Y:S01]  /*0a60*/  @!P5 LDG.E R19, desc[UR6][R12.64+0xc] ;  /* 0x00000c060c13d981 */ /* 0x0000e2000c1e1900 */
[----:B--2---:R-:W-:Y:S02]  /*0a70*/  @!P2 IMAD.WIDE.U32 R16, R15, 0x4, R16 ;  /* 0x000000040f10a825 */ /* 0x004fe400078e0010 */
[----:B------:R-:W1:Y:S04]  /*0a80*/  @!P5 LDC.64 R14, c[0x0][0x388] ;  /* 0x0000e200ff0edb82 */ /* 0x000e680000000a00 */
[----:B------:R-:W2:Y:S01]  /*0a90*/  @!P2 LDG.E R16, desc[UR6][R16.64] ;  /* 0x000000061010a981 */ /* 0x000ea2000c1e1900 */
[----:B-----5:R-:W-:-:S04]  /*0aa0*/  @!P5 IMAD R29, R3, UR9, R26 ;  /* 0x00000009031ddc24 */ /* 0x020fc8000f8e021a */
[----:B-1----:R-:W-:-:S06]  /*0ab0*/  @!P5 IMAD.WIDE.U32 R14, R29, 0x4, R14 ;  /* 0x000000041d0ed825 */ /* 0x002fcc00078e000e */
[----:B------:R-:W5:Y:S01]  /*0ac0*/  @!P5 LDG.E R14, desc[UR6][R14.64] ;  /* 0x000000060e0ed981 */ /* 0x000f62000c1e1900 */
[----:B------:R-:W-:Y:S01]  /*0ad0*/  @!P0 I2FP.F32.S32 R29, R6 ;  /* 0x00000006001d8245 */ /* 0x000fe20000201400 */
[----:B------:R-:W-:Y:S01]  /*0ae0*/  VIADD R21, R21, 0x4 ;  /* 0x0000000415157836 */ /* 0x000fe20000000000 */
[----:B------:R-:W-:-:S03]  /*0af0*/  IADD3 R22, PT, PT, R22, 0x4, RZ ;  /* 0x0000000416167810 */ /* 0x000fc60007ffe0ff */
[----:B----4-:R-:W-:-:S04]  /*0b00*/  @!P0 FFMA R23, R24, R23, R29 ;  /* 0x0000001718178223 */ /* 0x010fc8000000001d */
[----:B------:R-:W1:Y:S02]  /*0b10*/  @!P0 F2I.TRUNC.NTZ R6, R23 ;  /* 0x0000001700068305 */ /* 0x000e64000020f100 */
[----:B-1----:R-:W-:-:S05]  /*0b20*/  @!P1 I2FP.F32.S32 R24, R6 ;  /* 0x0000000600189245 */ /* 0x002fca0000201400 */
[----:B---3--:R-:W-:-:S04]  /*0b30*/  @!P1 FFMA R18, R25, R18, R24 ;  /* 0x0000001219129223 */ /* 0x008fc80000000018 */
[----:B------:R-:W1:Y:S02]  /*0b40*/  @!P1 F2I.TRUNC.NTZ R6, R18 ;  /* 0x0000001200069305 */ /* 0x000e64000020f100 */
[----:B-1----:R-:W-:-:S05]  /*0b50*/  @!P2 I2FP.F32.S32 R24, R6 ;  /* 0x000000060018a245 */ /* 0x002fca0000201400 */
[----:B--2---:R-:W-:-:S04]  /*0b60*/  @!P2 FFMA R16, R27, R16, R24 ;  /* 0x000000101b10a223 */ /* 0x004fc80000000018 */
[----:B------:R-:W0:Y:S02]  /*0b70*/  @!P2 F2I.TRUNC.NTZ R6, R16 ;  /* 0x000000100006a305 */ /* 0x000e24000020f100 */
[----:B0-----:R-:W-:-:S05]  /*0b80*/  @!P5 I2FP.F32.S32 R12, R6 ;  /* 0x00000006000cd245 */ /* 0x001fca0000201400 */
[----:B-----5:R-:W-:-:S04]  /*0b90*/  @!P5 FFMA R14, R19, R14, R12 ;  /* 0x0000000e130ed223 */ /* 0x020fc8000000000c */
[----:B------:R0:W3:Y:S03]  /*0ba0*/  @!P5 F2I.TRUNC.NTZ R6, R14 ;  /* 0x0000000e0006d305 */ /* 0x0000e6000020f100 */
.L_x_8:
[----:B------:R-:W-:Y:S05]  /*0bb0*/  BSYNC.RECONVERGENT B2 ;  /* 0x0000000000027941 */ /* 0x000fea0003800200 */
.L_x_7:
[----:B------:R-:W-:Y:S05]  /*0bc0*/  @!P4 BRA `(.L_x_6) ;  /* 0x0000000000c8c947 */ /* 0x000fea0003800000 */
[----:B------:R-:W-:Y:S01]  /*0bd0*/  ISETP.NE.AND P0, PT, R10, 0x1, PT ;  /* 0x000000010a00780c */ /* 0x000fe20003f05270 */
[----:B------:R-:W-:Y:S01]  /*0be0*/  BSSY.RECONVERGENT B2, `(.L_x_9) ;  /* 0x0000020000027945 */ /* 0x000fe20003800200 */
[----:B------:R-:W-:-:S11]  /*0bf0*/  IMAD R23, R3, UR9, RZ ;  /* 0x0000000903177c24 */ /* 0x000fd6000f8e02ff */
[----:B------:R-:W-:Y:S05]  /*0c00*/  @!P0 BRA `(.L_x_10) ;  /* 0x0000000000748947 */ /* 0x000fea0003800000 */
[----:B------:R-:W4:Y:S01]  /*0c10*/  LDC.64 R16, c[0x0][0x380] ;  /* 0x0000e000ff107b82 */ /* 0x000f220000000a00 */
[C---:B------:R-:W-:Y:S01]  /*0c20*/  ISETP.GE.U32.AND P0, PT, R22.reuse, UR9, PT ;  /* 0x0000000916007c0c */ /* 0x040fe2000bf06070 */
[----:B------:R-:W-:-:S03]  /*0c30*/  VIADD R24, R22, 0x1 ;  /* 0x0000000116187836 */ /* 0x000fc60000000000 */
[----:B------:R-:W-:Y:S02]  /*0c40*/  ISETP.GE.U32.OR P1, PT, R3, UR8, P0 ;  /* 0x0000000803007c0c */ /* 0x000fe40008726470 */
[----:B------:R-:W-:Y:S01]  /*0c50*/  ISETP.GE.U32.AND P0, PT, R24, UR9, PT ;  /* 0x0000000918007c0c */ /* 0x000fe2000bf06070 */
[----:B------:R-:W5:Y:S10]  /*0c60*/  LDC.64 R18, c[0x0][0x388] ;  /* 0x0000e200ff127b82 */ /* 0x000f740000000a00 */
[----:B------:R-:W-:Y:S01]  /*0c70*/  @!P1 IMAD.IADD R15, R20, 0x1, R21 ;  /* 0x00000001140f9824 */ /* 0x000fe200078e0215 */
[----:B------:R-:W-:-:S03]  /*0c80*/  @!P1 IADD3 R13, PT, PT, R22, R23, RZ ;  /* 0x00000017160d9210 */ /* 0x000fc60007ffe0ff */
[----:B----4-:R-:W-:Y:S02]  /*0c90*/  @!P1 IMAD.WIDE R16, R15, 0x4, R16 ;  /* 0x000000040f109825 */ /* 0x010fe400078e0210 */
[----:B0-----:R-:W0:Y:S01]  /*0ca0*/  LDC.64 R14, c[0x0][0x388] ;  /* 0x0000e200ff0e7b82 */ /* 0x001e220000000a00 */
[----:B------:R-:W-:-:S03]  /*0cb0*/  ISETP.GE.U32.OR P0, PT, R3, UR8, P0 ;  /* 0x0000000803007c0c */ /* 0x000fc60008706470 */
[----:B------:R-:W4:Y:S01]  /*0cc0*/  @!P1 LDG.E R16, desc[UR6][R16.64] ;  /* 0x0000000610109981 */ /* 0x000f22000c1e1900 */
[----:B-----5:R-:W-:-:S03]  /*0cd0*/  @!P1 IMAD.WIDE.U32 R18, R13, 0x4, R18 ;  /* 0x000000040d129825 */ /* 0x020fc600078e0012 */
[----:B------:R-:W5:Y:S03]  /*0ce0*/  LDC.64 R12, c[0x0][0x380] ;  /* 0x0000e000ff0c7b82 */ /* 0x000f660000000a00 */
[----:B------:R-:W4:Y:S03]  /*0cf0*/  @!P1 LDG.E R19, desc[UR6][R18.64] ;  /* 0x0000000612139981 */ /* 0x000f26000c1e1900 */
[----:B-1----:R-:W-:Y:S01]  /*0d00*/  @!P0 IADD3 R27, PT, PT, R20, R21, RZ ;  /* 0x00000015141b8210 */ /* 0x002fe20007ffe0ff */
[----:B------:R-:W-:-:S04]  /*0d10*/  @!P0 IMAD.IADD R25, R23, 0x1, R24 ;  /* 0x0000000117198824 */ /* 0x000fc800078e0218 */
[----:B0-----:R-:W-:-:S06]  /*0d20*/  @!P0 IMAD.WIDE.U32 R14, R25, 0x4, R14 ;  /* 0x00000004190e8825 */ /* 0x001fcc00078e000e */
[----:B------:R-:W4:Y:S01]  /*0d30*/  @!P0 LDG.E R15, desc[UR6][R14.64] ;  /* 0x000000060e0f8981 */ /* 0x000f22000c1e1900 */
[----:B-----5:R-:W-:-:S06]  /*0d40*/  @!P0 IMAD.WIDE R12, R27, 0x4, R12 ;  /* 0x000000041b0c8825 */ /* 0x020fcc00078e020c */
[----:B------:R-:W5:Y:S01]  /*0d50*/  @!P0 LDG.E R12, desc[UR6][R12.64+0x4] ;  /* 0x000004060c0c8981 */ /* 0x000f62000c1e1900 */
[----:B--23--:R-:W-:Y:S01]  /*0d60*/  @!P1 I2FP.F32.S32 R25, R6 ;  /* 0x0000000600199245 */ /* 0x00cfe20000201400 */
[----:B------:R-:W-:Y:S01]  /*0d70*/  VIADD R21, R21, 0x2 ;  /* 0x0000000215157836 */ /* 0x000fe20000000000 */
[----:B------:R-:W-:-:S03]  /*0d80*/  IADD3 R22, PT, PT, R22, 0x2, RZ ;  /* 0x0000000216167810 */ /* 0x000fc60007ffe0ff */
[----:B----4-:R-:W-:-:S04]  /*0d90*/  @!P1 FFMA R24, R16, R19, R25 ;  /* 0x0000001310189223 */ /* 0x010fc80000000019 */
[----:B------:R-:W0:Y:S02]  /*0da0*/  @!P1 F2I.TRUNC.NTZ R6, R24 ;  /* 0x0000001800069305 */ /* 0x000e24000020f100 */
[----:B0-----:R-:W-:-:S05]  /*0db0*/  @!P0 I2FP.F32.S32 R17, R6 ;  /* 0x0000000600118245 */ /* 0x001fca0000201400 */
[----:B-----5:R-:W-:-:S04]  /*0dc0*/  @!P0 FFMA R16, R12, R15, R17 ;  /* 0x0000000f0c108223 */ /* 0x020fc80000000011 */
[----:B------:R4:W0:Y:S03]  /*0dd0*/  @!P0 F2I.TRUNC.NTZ R6, R16 ;  /* 0x0000001000068305 */ /* 0x000826000020f100 */
.L_x_10:
[----:B------:R-:W-:Y:S05]  /*0de0*/  BSYNC.RECONVERGENT B2 ;  /* 0x0000000000027941 */ /* 0x000fea0003800200 */
.L_x_9:
[----:B------:R-:W-:Y:S02]  /*0df0*/  ISETP.GE.U32.AND P0, PT, R22, UR9, PT ;  /* 0x0000000916007c0c */ /* 0x000fe4000bf06070 */
[----:B------:R-:W-:Y:S02]  /*0e00*/  LOP3.LUT P1, RZ, R4, 0x1, RZ, 0xc0, !PT ;  /* 0x0000000104ff7812 */ /* 0x000fe4000782c0ff */
[----:B------:R-:W-:-:S04]  /*0e10*/  ISETP.GE.U32.OR P0, PT, R3, UR8, P0 ;  /* 0x0000000803007c0c */ /* 0x000fc80008706470 */
[----:B------:R-:W-:-:S13]  /*0e20*/  PLOP3.LUT P0, PT, P1, P0, PT, 0x8f, 0xf8 ;  /* 0x0000000000f8781c */ /* 0x000fda0000f01177 */
[----:B------:R-:W-:Y:S05]  /*0e30*/  @P0 BRA `(.L_x_6) ;  /* 0x00000000002c0947 */ /* 0x000fea0003800000 */
[----:B0-----:R-:W0:Y:S01]  /*0e40*/  LDC.64 R14, c[0x0][0x380] ;  /* 0x0000e000ff0e7b82 */ /* 0x001e220000000a00 */
[----:B------:R-:W-:Y:S01]  /*0e50*/  IADD3 R17, PT, PT, R20, R21, RZ ;  /* 0x0000001514117210 */ /* 0x000fe20007ffe0ff */
[----:B------:R-:W-:-:S06]  /*0e60*/  IMAD.IADD R23, R23, 0x1, R22 ;  /* 0x0000000117177824 */ /* 0x000fcc00078e0216 */
[----:B------:R-:W5:Y:S01]  /*0e70*/  LDC.64 R12, c[0x0][0x388] ;  /* 0x0000e200ff0c7b82 */ /* 0x000f620000000a00 */
[----:B0-----:R-:W-:-:S06]  /*0e80*/  IMAD.WIDE R14, R17, 0x4, R14 ;  /* 0x00000004110e7825 */ /* 0x001fcc00078e020e */
[----:B------:R-:W4:Y:S01]  /*0e90*/  LDG.E R14, desc[UR6][R14.64] ;  /* 0x000000060e0e7981 */ /* 0x000f22000c1e1900 */
[----:B-----5:R-:W-:-:S06]  /*0ea0*/  IMAD.WIDE.U32 R12, R23, 0x4, R12 ;  /* 0x00000004170c7825 */ /* 0x020fcc00078e000c */
[----:B------:R-:W4:Y:S01]  /*0eb0*/  LDG.E R13, desc[UR6][R12.64] ;  /* 0x000000060c0d7981 */ /* 0x000f22000c1e1900 */
[----:B--23--:R-:W-:-:S05]  /*0ec0*/  I2FP.F32.S32 R17, R6 ;  /* 0x0000000600117245 */ /* 0x00cfca0000201400 */
[----:B----4-:R-:W-:-:S06]  /*0ed0*/  FFMA R6, R14, R13, R17 ;  /* 0x0000000d0e067223 */ /* 0x010fcc0000000011 */
[----:B------:R-:W0:Y:S02]  /*0ee0*/  F2I.TRUNC.NTZ R6, R6 ;  /* 0x0000000600067305 */ /* 0x000e24000020f100 */
.L_x_6:
[----:B------:R-:W-:Y:S05]  /*0ef0*/  BSYNC.RECONVERGENT B1 ;  /* 0x0000000000017941 */ /* 0x000fea0003800200 */
.L_x_5:
[----:B------:R-:W-:Y:S01]  /*0f00*/  IADD3 R3, PT, PT, R3, 0x1, RZ ;  /* 0x0000000103037810 */ /* 0x000fe20007ffe0ff */
[----:B------:R-:W-:Y:S06]  /*0f10*/  @P3 BRA `(.L_x_11) ;  /* 0xfffffff000a43947 */ /* 0x000fec000383ffff */
[----:B------:R-:W-:Y:S05]  /*0f20*/  BSYNC.RECONVERGENT B0 ;  /* 0x0000000000007941 */ /* 0x000fea0003800200 */
.L_x_1:
[----:B0-23--:R-:W-:-:S07]  /*0f30*/  I2FP.F32.S32 R5, R6 ;  /* 0x0000000600057245 */ /* 0x00dfce0000201400 */
.L_x_0:
[----:B------:R-:W0:Y:S01]  /*0f40*/  S2R R7, SR_TID.X ;  /* 0x0000000000077919 */ /* 0x000e220000002100 */
[----:B------:R-:W2:Y:S01]  /*0f50*/  LDC.64 R2, c[0x0][0x398] ;  /* 0x0000e600ff027b82 */ /* 0x000ea20000000a00 */
[----:B0-----:R-:W-:-:S04]  /*0f60*/  IMAD R7, R0, UR9, R7 ;  /* 0x0000000900077c24 */ /* 0x001fc8000f8e0207 */
[----:B--2---:R-:W-:-:S05]  /*0f70*/  IMAD.WIDE.U32 R2, R7, 0x4, R2 ;  /* 0x0000000407027825 */ /* 0x004fca00078e0002 */
[----:B------:R-:W-:Y:S01]  /*0f80*/  STG.E desc[UR6][R2.64], R5 ;  /* 0x0000000502007986 */ /* 0x000fe2000c101906 */
[----:B------:R-:W-:Y:S05]  /*0f90*/  EXIT ;  /* 0x000000000000794d */ /* 0x000fea0003800000 */
.L_x_12:
[----:B------:R-:W-:-:S00]  /*0fa0*/  BRA `(.L_x_12) ;  /* 0xfffffffc00fc7947 */ /* 0x000fc0000383ffff */
[----:B------:R-:W-:-:S00]  /*0fb0*/  NOP ;  /* 0x0000000000007918 */ /* 0x000fc00000000000 */
        /* <DEDUP_REMOVED lines=12> */
.L_x_13:


//--------------------- .nv.shared.reserved.0     --------------------------
	.section	.nv.shared.reserved.0,"aw",@nobits
	.weak		__nv_reservedSMEM_offset_0_alias
	.size		__nv_reservedSMEM_offset_0_alias, 0, 64
	.other		__nv_reservedSMEM_offset_0_alias,@"STO_CUDA_RESERVED_SHARED STV_DEFAULT"
__nv_reservedSMEM_offset_0_alias:
	.zero		0
	.zero		64


//--------------------- .nv.constant0._Z4calcPfS_iS_ --------------------------
	.section	.nv.constant0._Z4calcPfS_iS_,"a",@progbits
	.sectionflags	@""
	.align	4
.nv.constant0._Z4calcPfS_iS_:
	.zero		928


//--------------------- SYMBOLS --------------------------

	.type		.nv.reservedSmem.offset0,@object
	.size		.nv.reservedSmem.offset0,0x4
